//
// Generated by NVIDIA NVVM Compiler
//
// Compiler Build ID: CL-36424714
// Cuda compilation tools, release 13.0, V13.0.88
// Based on NVVM 20.0.0
//

.version 9.0
.target sm_100
.address_size 64

	// .globl	_Z17reduce_sum_kernelPKfmmPf

.visible .entry _Z17reduce_sum_kernelPKfmmPf(
	.param .u64 .ptr .align 1 _Z17reduce_sum_kernelPKfmmPf_param_0,
	.param .u64 _Z17reduce_sum_kernelPKfmmPf_param_1,
	.param .u64 _Z17reduce_sum_kernelPKfmmPf_param_2,
	.param .u64 .ptr .align 1 _Z17reduce_sum_kernelPKfmmPf_param_3
)
{
	.reg .pred 	%p<3>;
	.reg .b32 	%r<8>;
	.reg .b32 	%f<3>;
	.reg .b64 	%rd<18>;

	ld.param.u64 	%rd5, [_Z17reduce_sum_kernelPKfmmPf_param_0];
	ld.param.u64 	%rd8, [_Z17reduce_sum_kernelPKfmmPf_param_1];
	ld.param.u64 	%rd6, [_Z17reduce_sum_kernelPKfmmPf_param_2];
	ld.param.u64 	%rd7, [_Z17reduce_sum_kernelPKfmmPf_param_3];
	mov.u32 	%r1, %ctaid.x;
	mov.u32 	%r2, %ntid.x;
	mov.u32 	%r3, %tid.x;
	mad.lo.s32 	%r4, %r1, %r2, %r3;
	cvt.u64.u32 	%rd1, %r4;
	mul.lo.s64 	%rd9, %rd6, %rd8;
	setp.le.u64 	%p1, %rd9, %rd1;
	@%p1 bra 	$L__BB0_5;
	and.b64  	%rd10, %rd6, -4294967296;
	setp.ne.s64 	%p2, %rd10, 0;
	@%p2 bra 	$L__BB0_3;
	cvt.u32.u64 	%r5, %rd6;
	cvt.u32.u64 	%r6, %rd1;
	rem.u32 	%r7, %r6, %r5;
	cvt.u64.u32 	%rd17, %r7;
	bra.uni 	$L__BB0_4;
$L__BB0_3:
	rem.u64 	%rd17, %rd1, %rd6;
$L__BB0_4:
	cvta.to.global.u64 	%rd11, %rd7;
	shl.b64 	%rd12, %rd17, 2;
	add.s64 	%rd13, %rd11, %rd12;
	cvta.to.global.u64 	%rd14, %rd5;
	shl.b64 	%rd15, %rd1, 2;
	add.s64 	%rd16, %rd14, %rd15;
	ld.global.f32 	%f1, [%rd16];
	atom.global.add.f32 	%f2, [%rd13], %f1;
$L__BB0_5:
	ret;

}


// ===== COMPILED SASS (sm_100) =====

	.target	sm_100

	.elftype	@"ET_EXEC"


//--------------------- .note.nv.tkinfo           --------------------------
	.section	.note.nv.tkinfo,"",@"SHT_NOTE"
	.sectionflags	@"SHF_NOTE_NV_TKINFO"
	.tkinfo
        /*0018*/ 	.word	0x00000002
        /*0030*/ 	.string	""
        /*0030*/ 	.string	"ptxas"
        /*0030*/ 	.string	"Cuda compilation tools, release 13.0, V13.0.88"
        /*0030*/ 	.string	"Build cuda_13.0.r13.0/compiler.36424714_0"
        /*0030*/ 	.string	"-arch sm_100 -m 64 "



//--------------------- .note.nv.cuinfo           --------------------------
	.section	.note.nv.cuinfo,"",@"SHT_NOTE"
	.sectionflags	@"SHF_NOTE_NV_CUINFO"
        /*0018*/ 	.short	0x0002
        /*001a*/ 	.short	0x0064
        /*001c*/ 	.short	0x0082
	.zero		2


//--------------------- .nv.info                  --------------------------
	.section	.nv.info,"",@"SHT_CUDA_INFO"
	.align	4


	//----- nvinfo : EIATTR_REGCOUNT
	.align		4
        /*0000*/ 	.byte	0x04, 0x2f
        /*0002*/ 	.short	(.L_1 - .L_0)
	.align		4
.L_0:
        /*0004*/ 	.word	index@(_Z17reduce_sum_kernelPKfmmPf)
        /*0008*/ 	.word	0x00000012


	//----- nvinfo : EIATTR_FRAME_SIZE
	.align		4
.L_1:
        /*000c*/ 	.byte	0x04, 0x11
        /*000e*/ 	.short	(.L_3 - .L_2)
	.align		4
.L_2:
        /*0010*/ 	.word	index@($__internal_0_$__cuda_sm20_rem_u64)
        /*0014*/ 	.word	0x00000000


	//----- nvinfo : EIATTR_FRAME_SIZE
	.align		4
.L_3:
        /*0018*/ 	.byte	0x04, 0x11
        /*001a*/ 	.short	(.L_5 - .L_4)
	.align		4
.L_4:
        /*001c*/ 	.word	index@(_Z17reduce_sum_kernelPKfmmPf)
        /*0020*/ 	.word	0x00000000


	//----- nvinfo : EIATTR_MIN_STACK_SIZE
	.align		4
.L_5:
        /*0024*/ 	.byte	0x04, 0x12
        /*0026*/ 	.short	(.L_7 - .L_6)
	.align		4
.L_6:
        /*0028*/ 	.word	index@(_Z17reduce_sum_kernelPKfmmPf)
        /*002c*/ 	.word	0x00000000
.L_7:


//--------------------- .nv.compat                --------------------------
	.section	.nv.compat,"",@"SHT_CUDA_COMPAT_INFO"
	.align	4
        /*0000*/ 	.byte	0x02, 0x09, 0x00, 0x00, 0x02, 0x02, 0x01, 0x00, 0x02, 0x05, 0x05, 0x00, 0x03, 0x07, 0x01, 0x01
        /*0010*/ 	.byte	0x02, 0x03, 0x00, 0x00, 0x02, 0x06, 0x01, 0x00, 0x04, 0x0b, 0x08, 0x00, 0x09, 0x00, 0x00, 0x00
        /*0020*/ 	.byte	0x00, 0x00, 0x00, 0x00


//--------------------- .nv.info._Z17reduce_sum_kernelPKfmmPf --------------------------
	.section	.nv.info._Z17reduce_sum_kernelPKfmmPf,"",@"SHT_CUDA_INFO"
	.sectionflags	@""
	.align	4


	//----- nvinfo : EIATTR_CUDA_API_VERSION
	.align		4
        /*0000*/ 	.byte	0x04, 0x37
        /*0002*/ 	.short	(.L_9 - .L_8)
.L_8:
        /*0004*/ 	.word	0x00000082


	//----- nvinfo : EIATTR_KPARAM_INFO
	.align		4
.L_9:
        /*0008*/ 	.byte	0x04, 0x17
        /*000a*/ 	.short	(.L_11 - .L_10)
.L_10:
        /*000c*/ 	.word	0x00000000
        /*0010*/ 	.short	0x0003
        /*0012*/ 	.short	0x0018
        /*0014*/ 	.byte	0x00, 0xf5, 0x21, 0x00


	//----- nvinfo : EIATTR_KPARAM_INFO
	.align		4
.L_11:
        /*0018*/ 	.byte	0x04, 0x17
        /*001a*/ 	.short	(.L_13 - .L_12)
.L_12:
        /*001c*/ 	.word	0x00000000
        /*0020*/ 	.short	0x0002
        /*0022*/ 	.short	0x0010
        /*0024*/ 	.byte	0x00, 0xf0, 0x21, 0x00


	//----- nvinfo : EIATTR_KPARAM_INFO
	.align		4
.L_13:
        /*0028*/ 	.byte	0x04, 0x17
        /*002a*/ 	.short	(.L_15 - .L_14)
.L_14:
        /*002c*/ 	.word	0x00000000
        /*0030*/ 	.short	0x0001
        /*0032*/ 	.short	0x0008
        /*0034*/ 	.byte	0x00, 0xf0, 0x21, 0x00


	//----- nvinfo : EIATTR_KPARAM_INFO
	.align		4
.L_15:
        /*0038*/ 	.byte	0x04, 0x17
        /*003a*/ 	.short	(.L_17 - .L_16)
.L_16:
        /*003c*/ 	.word	0x00000000
        /*0040*/ 	.short	0x0000
        /*0042*/ 	.short	0x0000
        /*0044*/ 	.byte	0x00, 0xf5, 0x21, 0x00


	//----- nvinfo : EIATTR_SPARSE_MMA_MASK
	.align		4
.L_17:
        /*0048*/ 	.byte	0x03, 0x50
        /*004a*/ 	.short	0x0000


	//----- nvinfo : EIATTR_MAXREG_COUNT
	.align		4
        /*004c*/ 	.byte	0x03, 0x1b
        /*004e*/ 	.short	0x00ff


	//----- nvinfo : EIATTR_MERCURY_ISA_VERSION
	.align		4
        /*0050*/ 	.byte	0x03, 0x5f
        /*0052*/ 	.short	0x0101


	//----- nvinfo : EIATTR_VRC_CTA_INIT_COUNT
	.align		4
        /*0054*/ 	.byte	0x02, 0x4a
	.zero		1
	.zero		1


	//----- nvinfo : EIATTR_EXIT_INSTR_OFFSETS
	.align		4
        /*0058*/ 	.byte	0x04, 0x1c
        /*005a*/ 	.short	(.L_19 - .L_18)


	//   ....[0]....
.L_18:
        /*005c*/ 	.word	0x000000e0


	//   ....[1]....
        /*0060*/ 	.word	0x00000300


	//----- nvinfo : EIATTR_CRS_STACK_SIZE
	.align		4
.L_19:
        /*0064*/ 	.byte	0x04, 0x1e
        /*0066*/ 	.short	(.L_21 - .L_20)
.L_20:
        /*0068*/ 	.word	0x00000000


	//----- nvinfo : EIATTR_CBANK_PARAM_SIZE
	.align		4
.L_21:
        /*006c*/ 	.byte	0x03, 0x19
        /*006e*/ 	.short	0x0020


	//----- nvinfo : EIATTR_PARAM_CBANK
	.align		4
        /*0070*/ 	.byte	0x04, 0x0a
        /*0072*/ 	.short	(.L_23 - .L_22)
	.align		4
.L_22:
        /*0074*/ 	.word	index@(.nv.constant0._Z17reduce_sum_kernelPKfmmPf)
        /*0078*/ 	.short	0x0380
        /*007a*/ 	.short	0x0020


	//----- nvinfo : EIATTR_SW_WAR
	.align		4
.L_23:
        /*007c*/ 	.byte	0x04, 0x36
        /*007e*/ 	.short	(.L_25 - .L_24)
.L_24:
        /*0080*/ 	.word	0x00000008
.L_25:


//--------------------- .nv.callgraph             --------------------------
	.section	.nv.callgraph,"",@"SHT_CUDA_CALLGRAPH"
	.align	4
	.sectionentsize	8
	.align		4
        /*0000*/ 	.word	0x00000000
	.align		4
        /*0004*/ 	.word	0xffffffff
	.align		4
        /*0008*/ 	.word	0x00000000
	.align		4
        /*000c*/ 	.word	0xfffffffe
	.align		4
        /*0010*/ 	.word	0x00000000
	.align		4
        /*0014*/ 	.word	0xfffffffd
	.align		4
        /*0018*/ 	.word	0x00000000
	.align		4
        /*001c*/ 	.word	0xfffffffc


//--------------------- .text._Z17reduce_sum_kernelPKfmmPf --------------------------
	.section	.text._Z17reduce_sum_kernelPKfmmPf,"ax",@progbits
	.align	128
        .global         _Z17reduce_sum_kernelPKfmmPf
        .type           _Z17reduce_sum_kernelPKfmmPf,@function
        .size           _Z17reduce_sum_kernelPKfmmPf,(.L_x_3 - _Z17reduce_sum_kernelPKfmmPf)
        .other          _Z17reduce_sum_kernelPKfmmPf,@"STO_CUDA_ENTRY STV_DEFAULT"
_Z17reduce_sum_kernelPKfmmPf:
.text._Z17reduce_sum_kernelPKfmmPf:
[----:B------:R-:W-:Y:S01]  /*0000*/  LDC R1, c[0x0][0x37c] ;  /* 0x0000df00ff017b82 */ /* 0x000fe20000000800 */
[----:B------:R-:W0:Y:S01]  /*0010*/  S2R R3, SR_TID.X ;  /* 0x0000000000037919 */ /* 0x000e220000002100 */
[----:B------:R-:W1:Y:S06]  /*0020*/  LDCU.64 UR10, c[0x0][0x390] ;  /* 0x00007200ff0a77ac */ /* 0x000e6c0008000a00 */
[----:B------:R-:W0:Y:S01]  /*0030*/  S2UR UR7, SR_CTAID.X ;  /* 0x00000000000779c3 */ /* 0x000e220000002500 */
[----:B------:R-:W1:Y:S07]  /*0040*/  LDCU.64 UR8, c[0x0][0x388] ;  /* 0x00007100ff0877ac */ /* 0x000e6e0008000a00 */
[----:B------:R-:W0:Y:S01]  /*0050*/  LDC R0, c[0x0][0x360] ;  /* 0x0000d800ff007b82 */ /* 0x000e220000000800 */
[----:B-1----:R-:W-:-:S02]  /*0060*/  UIMAD UR6, UR11, UR8, URZ ;  /* 0x000000080b0672a4 */ /* 0x002fc4000f8e02ff */
[----:B------:R-:W-:Y:S02]  /*0070*/  UIMAD.WIDE.U32 UR4, UR10, UR8, URZ ;  /* 0x000000080a0472a5 */ /* 0x000fe4000f8e00ff */
[----:B------:R-:W-:-:S04]  /*0080*/  UIMAD UR6, UR10, UR9, UR6 ;  /* 0x000000090a0672a4 */ /* 0x000fc8000f8e0206 */
[----:B------:R-:W-:Y:S01]  /*0090*/  UIADD3 UR5, UPT, UPT, UR5, UR6, URZ ;  /* 0x0000000605057290 */ /* 0x000fe2000fffe0ff */
[----:B0-----:R-:W-:-:S05]  /*00a0*/  IMAD R0, R0, UR7, R3 ;  /* 0x0000000700007c24 */ /* 0x001fca000f8e0203 */
[----:B------:R-:W-:Y:S01]  /*00b0*/  IMAD.U32 R2, RZ, RZ, UR5 ;  /* 0x00000005ff027e24 */ /* 0x000fe2000f8e00ff */
[----:B------:R-:W-:-:S04]  /*00c0*/  ISETP.LT.U32.AND P0, PT, R0, UR4, PT ;  /* 0x0000000400007c0c */ /* 0x000fc8000bf01070 */
[----:B------:R-:W-:-:S13]  /*00d0*/  ISETP.GT.U32.AND.EX P0, PT, R2, RZ, PT, P0 ;  /* 0x000000ff0200720c */ /* 0x000fda0003f04100 */
[----:B------:R-:W-:Y:S05]  /*00e0*/  @!P0 EXIT ;  /* 0x000000000000894d */ /* 0x000fea0003800000 */
[----:B------:R-:W-:Y:S01]  /*00f0*/  UISETP.NE.U32.AND UP0, UPT, UR11, URZ, UPT ;  /* 0x000000ff0b00728c */ /* 0x000fe2000bf05070 */
[----:B------:R-:W0:Y:S08]  /*0100*/  LDCU.64 UR4, c[0x0][0x358] ;  /* 0x00006b00ff0477ac */ /* 0x000e300008000a00 */
[----:B------:R-:W-:Y:S05]  /*0110*/  BRA.U UP0, `(.L_x_0) ;  /* 0x0000000100507547 */ /* 0x000fea000b800000 */
[----:B------:R-:W1:Y:S01]  /*0120*/  I2F.U32.RP R4, UR10 ;  /* 0x0000000a00047d06 */ /* 0x000e620008209000 */
[----:B------:R-:W-:-:S07]  /*0130*/  ISETP.NE.U32.AND P1, PT, RZ, UR10, PT ;  /* 0x0000000aff007c0c */ /* 0x000fce000bf25070 */
[----:B-1----:R-:W1:Y:S02]  /*0140*/  MUFU.RCP R4, R4 ;  /* 0x0000000400047308 */ /* 0x002e640000001000 */
[----:B-1----:R-:W-:-:S06]  /*0150*/  VIADD R2, R4, 0xffffffe ;  /* 0x0ffffffe04027836 */ /* 0x002fcc0000000000 */
[----:B------:R1:W2:Y:S02]  /*0160*/  F2I.FTZ.U32.TRUNC.NTZ R3, R2 ;  /* 0x0000000200037305 */ /* 0x0002a4000021f000 */
[----:B-1----:R-:W-:Y:S01]  /*0170*/  IMAD.MOV.U32 R2, RZ, RZ, RZ ;  /* 0x000000ffff027224 */ /* 0x002fe200078e00ff */
[----:B--2---:R-:W-:-:S05]  /*0180*/  IADD3 R5, PT, PT, RZ, -R3, RZ ;  /* 0x80000003ff057210 */ /* 0x004fca0007ffe0ff */
[----:B------:R-:W-:-:S04]  /*0190*/  IMAD R5, R5, UR10, RZ ;  /* 0x0000000a05057c24 */ /* 0x000fc8000f8e02ff */
[----:B------:R-:W-:-:S06]  /*01a0*/  IMAD.HI.U32 R3, R3, R5, R2 ;  /* 0x0000000503037227 */ /* 0x000fcc00078e0002 */
[----:B------:R-:W-:-:S04]  /*01b0*/  IMAD.HI.U32 R3, R3, R0, RZ ;  /* 0x0000000003037227 */ /* 0x000fc800078e00ff */
[----:B------:R-:W-:-:S04]  /*01c0*/  IMAD.MOV R3, RZ, RZ, -R3 ;  /* 0x000000ffff037224 */ /* 0x000fc800078e0a03 */
[----:B------:R-:W-:Y:S02]  /*01d0*/  IMAD R5, R3, UR10, R0 ;  /* 0x0000000a03057c24 */ /* 0x000fe4000f8e0200 */
[----:B------:R-:W-:-:S03]  /*01e0*/  HFMA2 R3, -RZ, RZ, 0, 0 ;  /* 0x00000000ff037431 */ /* 0x000fc600000001ff */
[----:B------:R-:W-:-:S13]  /*01f0*/  ISETP.GE.U32.AND P0, PT, R5, UR10, PT ;  /* 0x0000000a05007c0c */ /* 0x000fda000bf06070 */
[----:B------:R-:W-:-:S04]  /*0200*/  @P0 IADD3 R5, PT, PT, R5, -UR10, RZ ;  /* 0x8000000a05050c10 */ /* 0x000fc8000fffe0ff */
[----:B------:R-:W-:-:S13]  /*0210*/  ISETP.GE.U32.AND P0, PT, R5, UR10, PT ;  /* 0x0000000a05007c0c */ /* 0x000fda000bf06070 */
[----:B------:R-:W-:Y:S01]  /*0220*/  @P0 VIADD R5, R5, -UR10 ;  /* 0x8000000a05050c36 */ /* 0x000fe20008000000 */
[----:B------:R-:W-:-:S05]  /*0230*/  @!P1 LOP3.LUT R5, RZ, UR10, RZ, 0x33, !PT ;  /* 0x0000000aff059c12 */ /* 0x000fca000f8e33ff */
[----:B------:R-:W-:Y:S01]  /*0240*/  IMAD.MOV.U32 R2, RZ, RZ, R5 ;  /* 0x000000ffff027224 */ /* 0x000fe200078e0005 */
[----:B------:R-:W-:Y:S06]  /*0250*/  BRA `(.L_x_1) ;  /* 0x0000000000087947 */ /* 0x000fec0003800000 */
.L_x_0:
[----:B------:R-:W-:-:S07]  /*0260*/  MOV R4, 0x280 ;  /* 0x0000028000047802 */ /* 0x000fce0000000f00 */
[----:B0-----:R-:W-:Y:S05]  /*0270*/  CALL.REL.NOINC `($__internal_0_$__cuda_sm20_rem_u64) ;  /* 0x0000000000247944 */ /* 0x001fea0003c00000 */
.L_x_1:
[----:B------:R-:W1:Y:S02]  /*0280*/  LDCU.64 UR6, c[0x0][0x380] ;  /* 0x00007000ff0677ac */ /* 0x000e640008000a00 */
[----:B-1----:R-:W-:-:S04]  /*0290*/  LEA R4, P0, R0, UR6, 0x2 ;  /* 0x0000000600047c11 */ /* 0x002fc8000f8010ff */
[----:B------:R-:W-:Y:S01]  /*02a0*/  LEA.HI.X R5, R0, UR7, RZ, 0x2, P0 ;  /* 0x0000000700057c11 */ /* 0x000fe200080f14ff */
[----:B------:R-:W1:Y:S05]  /*02b0*/  LDCU.64 UR6, c[0x0][0x398] ;  /* 0x00007300ff0677ac */ /* 0x000e6a0008000a00 */
[----:B0-----:R-:W2:Y:S01]  /*02c0*/  LDG.E R5, desc[UR4][R4.64] ;  /* 0x0000000404057981 */ /* 0x001ea2000c1e1900 */
[----:B-1----:R-:W-:-:S04]  /*02d0*/  LEA R6, P0, R2, UR6, 0x2 ;  /* 0x0000000602067c11 */ /* 0x002fc8000f8010ff */
[----:B------:R-:W-:-:S05]  /*02e0*/  LEA.HI.X R7, R2, UR7, R3, 0x2, P0 ;  /* 0x0000000702077c11 */ /* 0x000fca00080f1403 */
[----:B--2---:R-:W-:Y:S01]  /*02f0*/  REDG.E.ADD.F32.FTZ.RN.STRONG.GPU desc[UR4][R6.64], R5 ;  /* 0x00000005060079a6 */ /* 0x004fe2000c12f304 */
[----:B------:R-:W-:Y:S05]  /*0300*/  EXIT ;  /* 0x000000000000794d */ /* 0x000fea0003800000 */
        .weak           $__internal_0_$__cuda_sm20_rem_u64
        .type           $__internal_0_$__cuda_sm20_rem_u64,@function
        .size           $__internal_0_$__cuda_sm20_rem_u64,(.L_x_3 - $__internal_0_$__cuda_sm20_rem_u64)
$__internal_0_$__cuda_sm20_rem_u64:
[----:B------:R-:W0:Y:S01]  /*0310*/  LDCU.64 UR6, c[0x0][0x390] ;  /* 0x00007200ff0677ac */ /* 0x000e220008000a00 */
[----:B------:R-:W1:Y:S01]  /*0320*/  LDC.64 R2, c[0x0][0x390] ;  /* 0x0000e400ff027b82 */ /* 0x000e620000000a00 */
[----:B0-----:R-:W0:Y:S08]  /*0330*/  I2F.U64.RP R5, UR6 ;  /* 0x0000000600057d12 */ /* 0x001e300008309000 */
[----:B0-----:R-:W0:Y:S02]  /*0340*/  MUFU.RCP R5, R5 ;  /* 0x0000000500057308 */ /* 0x001e240000001000 */
[----:B0-----:R-:W-:-:S06]  /*0350*/  VIADD R6, R5, 0x1ffffffe ;  /* 0x1ffffffe05067836 */ /* 0x001fcc0000000000 */
[----:B------:R-:W1:Y:S02]  /*0360*/  F2I.U64.TRUNC R6, R6 ;  /* 0x0000000600067311 */ /* 0x000e64000020d800 */
[----:B-1----:R-:W-:-:S04]  /*0370*/  IMAD.WIDE.U32 R8, R6, R2, RZ ;  /* 0x0000000206087225 */ /* 0x002fc800078e00ff */
[----:B------:R-:W-:Y:S01]  /*0380*/  IMAD R9, R6, R3, R9 ;  /* 0x0000000306097224 */ /* 0x000fe200078e0209 */
[----:B------:R-:W-:-:S03]  /*0390*/  IADD3 R11, P0, PT, RZ, -R8, RZ ;  /* 0x80000008ff0b7210 */ /* 0x000fc60007f1e0ff */
[----:B------:R-:W-:Y:S02]  /*03a0*/  IMAD R9, R7, R2, R9 ;  /* 0x0000000207097224 */ /* 0x000fe400078e0209 */
[----:B------:R-:W-:-:S04]  /*03b0*/  IMAD.HI.U32 R8, R6, R11, RZ ;  /* 0x0000000b06087227 */ /* 0x000fc800078e00ff */
[----:B------:R-:W-:Y:S01]  /*03c0*/  IMAD.X R13, RZ, RZ, ~R9, P0 ;  /* 0x000000ffff0d7224 */ /* 0x000fe200000e0e09 */
[----:B------:R-:W-:-:S03]  /*03d0*/  MOV R9, R6 ;  /* 0x0000000600097202 */ /* 0x000fc60000000f00 */
[-C--:B------:R-:W-:Y:S02]  /*03e0*/  IMAD R15, R7, R13.reuse, RZ ;  /* 0x0000000d070f7224 */ /* 0x080fe400078e02ff */
[----:B------:R-:W-:-:S04]  /*03f0*/  IMAD.WIDE.U32 R8, P0, R6, R13, R8 ;  /* 0x0000000d06087225 */ /* 0x000fc80007800008 */
[----:B------:R-:W-:-:S04]  /*0400*/  IMAD.HI.U32 R5, R7, R13, RZ ;  /* 0x0000000d07057227 */ /* 0x000fc800078e00ff */
[----:B------:R-:W-:-:S04]  /*0410*/  IMAD.HI.U32 R8, P1, R7, R11, R8 ;  /* 0x0000000b07087227 */ /* 0x000fc80007820008 */
[----:B------:R-:W-:Y:S01]  /*0420*/  IMAD.X R5, R5, 0x1, R7, P0 ;  /* 0x0000000105057824 */ /* 0x000fe200000e0607 */
[----:B------:R-:W-:-:S04]  /*0430*/  IADD3 R9, P2, PT, R15, R8, RZ ;  /* 0x000000080f097210 */ /* 0x000fc80007f5e0ff */
[----:B------:R-:W-:Y:S01]  /*0440*/  IADD3.X R5, PT, PT, RZ, RZ, R5, P2, P1 ;  /* 0x000000ffff057210 */ /* 0x000fe200017e2405 */
[----:B------:R-:W-:-:S04]  /*0450*/  IMAD.WIDE.U32 R6, R9, R2, RZ ;  /* 0x0000000209067225 */ /* 0x000fc800078e00ff */
[----:B------:R-:W-:Y:S01]  /*0460*/  IMAD R7, R9, R3, R7 ;  /* 0x0000000309077224 */ /* 0x000fe200078e0207 */
[----:B------:R-:W-:-:S03]  /*0470*/  IADD3 R11, P0, PT, RZ, -R6, RZ ;  /* 0x80000006ff0b7210 */ /* 0x000fc60007f1e0ff */
[----:B------:R-:W-:Y:S02]  /*0480*/  IMAD R7, R5, R2, R7 ;  /* 0x0000000205077224 */ /* 0x000fe400078e0207 */
[----:B------:R-:W-:-:S03]  /*0490*/  IMAD.HI.U32 R8, R9, R11, RZ ;  /* 0x0000000b09087227 */ /* 0x000fc600078e00ff */
[----:B------:R-:W-:Y:S01]  /*04a0*/  IADD3.X R6, PT, PT, RZ, ~R7, RZ, P0, !PT ;  /* 0x80000007ff067210 */ /* 0x000fe200007fe4ff */
[----:B------:R-:W-:-:S04]  /*04b0*/  HFMA2 R7, -RZ, RZ, 0, 0 ;  /* 0x00000000ff077431 */ /* 0x000fc800000001ff */
[----:B------:R-:W-:-:S04]  /*04c0*/  IMAD.WIDE.U32 R8, P0, R9, R6, R8 ;  /* 0x0000000609087225 */ /* 0x000fc80007800008 */
[C---:B------:R-:W-:Y:S02]  /*04d0*/  IMAD R10, R5.reuse, R6, RZ ;  /* 0x00000006050a7224 */ /* 0x040fe400078e02ff */
[----:B------:R-:W-:-:S04]  /*04e0*/  IMAD.HI.U32 R9, P1, R5, R11, R8 ;  /* 0x0000000b05097227 */ /* 0x000fc80007820008 */
[----:B------:R-:W-:Y:S01]  /*04f0*/  IMAD.HI.U32 R8, R5, R6, RZ ;  /* 0x0000000605087227 */ /* 0x000fe200078e00ff */
[----:B------:R-:W-:-:S03]  /*0500*/  IADD3 R9, P2, PT, R10, R9, RZ ;  /* 0x000000090a097210 */ /* 0x000fc60007f5e0ff */
[----:B------:R-:W-:Y:S02]  /*0510*/  IMAD.X R5, R8, 0x1, R5, P0 ;  /* 0x0000000108057824 */ /* 0x000fe400000e0605 */
[----:B------:R-:W-:-:S03]  /*0520*/  IMAD.HI.U32 R6, R9, R0, RZ ;  /* 0x0000000009067227 */ /* 0x000fc600078e00ff */
[----:B------:R-:W-:Y:S01]  /*0530*/  IADD3.X R5, PT, PT, RZ, RZ, R5, P2, P1 ;  /* 0x000000ffff057210 */ /* 0x000fe200017e2405 */
[----:B------:R-:W-:-:S04]  /*0540*/  IMAD.WIDE.U32 R6, RZ, R9, R6 ;  /* 0x00000009ff067225 */ /* 0x000fc800078e0006 */
[----:B------:R-:W-:-:S05]  /*0550*/  IMAD.HI.U32 R5, P0, R5, R0, R6 ;  /* 0x0000000005057227 */ /* 0x000fca0007800006 */
[----:B------:R-:W-:Y:S01]  /*0560*/  IADD3 R9, P1, PT, RZ, R5, RZ ;  /* 0x00000005ff097210 */ /* 0x000fe20007f3e0ff */
[----:B------:R-:W-:-:S04]  /*0570*/  IMAD.X R5, RZ, RZ, RZ, P0 ;  /* 0x000000ffff057224 */ /* 0x000fc800000e06ff */
[----:B------:R-:W-:Y:S01]  /*0580*/  IMAD.WIDE.U32 R6, R9, R2, RZ ;  /* 0x0000000209067225 */ /* 0x000fe200078e00ff */
[----:B------:R-:W-:-:S03]  /*0590*/  IADD3.X R5, PT, PT, RZ, R5, RZ, P1, !PT ;  /* 0x00000005ff057210 */ /* 0x000fc60000ffe4ff */
[----:B------:R-:W-:Y:S01]  /*05a0*/  IMAD R9, R9, R3, R7 ;  /* 0x0000000309097224 */ /* 0x000fe200078e0207 */
[----:B------:R-:W-:-:S03]  /*05b0*/  IADD3 R11, P1, PT, -R6, R0, RZ ;  /* 0x00000000060b7210 */ /* 0x000fc60007f3e1ff */
[-C--:B------:R-:W-:Y:S01]  /*05c0*/  IMAD R5, R5, R2.reuse, R9 ;  /* 0x0000000205057224 */ /* 0x080fe200078e0209 */
[----:B------:R-:W-:-:S03]  /*05d0*/  ISETP.GE.U32.AND P0, PT, R11, R2, PT ;  /* 0x000000020b00720c */ /* 0x000fc60003f06070 */
[----:B------:R-:W-:Y:S01]  /*05e0*/  IMAD.X R6, RZ, RZ, ~R5, P1 ;  /* 0x000000ffff067224 */ /* 0x000fe200008e0e05 */
[----:B------:R-:W-:-:S04]  /*05f0*/  IADD3 R7, P1, PT, R11, -R2, RZ ;  /* 0x800000020b077210 */ /* 0x000fc80007f3e0ff */
[CC--:B------:R-:W-:Y:S02]  /*0600*/  ISETP.GE.U32.AND.EX P0, PT, R6.reuse, R3.reuse, PT, P0 ;  /* 0x000000030600720c */ /* 0x0c0fe40003f06100 */
[----:B------:R-:W-:Y:S02]  /*0610*/  IADD3.X R8, PT, PT, R6, ~R3, RZ, P1, !PT ;  /* 0x8000000306087210 */ /* 0x000fe40000ffe4ff */
[----:B------:R-:W-:Y:S02]  /*0620*/  SEL R7, R7, R11, P0 ;  /* 0x0000000b07077207 */ /* 0x000fe40000000000 */
[----:B------:R-:W-:Y:S02]  /*0630*/  SEL R8, R8, R6, P0 ;  /* 0x0000000608087207 */ /* 0x000fe40000000000 */
[CC--:B------:R-:W-:Y:S02]  /*0640*/  ISETP.GE.U32.AND P0, PT, R7.reuse, R2.reuse, PT ;  /* 0x000000020700720c */ /* 0x0c0fe40003f06070 */
[----:B------:R-:W-:-:S02]  /*0650*/  IADD3 R5, P2, PT, R7, -R2, RZ ;  /* 0x8000000207057210 */ /* 0x000fc40007f5e0ff */
[----:B------:R-:W-:Y:S02]  /*0660*/  ISETP.GE.U32.AND.EX P0, PT, R8, R3, PT, P0 ;  /* 0x000000030800720c */ /* 0x000fe40003f06100 */
[----:B------:R-:W-:Y:S01]  /*0670*/  ISETP.NE.U32.AND P1, PT, R2, RZ, PT ;  /* 0x000000ff0200720c */ /* 0x000fe20003f25070 */
[----:B------:R-:W-:Y:S01]  /*0680*/  IMAD.X R6, R8, 0x1, ~R3, P2 ;  /* 0x0000000108067824 */ /* 0x000fe200010e0e03 */
[----:B------:R-:W-:Y:S02]  /*0690*/  SEL R2, R5, R7, P0 ;  /* 0x0000000705027207 */ /* 0x000fe40000000000 */
[----:B------:R-:W-:Y:S02]  /*06a0*/  MOV R5, 0x0 ;  /* 0x0000000000057802 */ /* 0x000fe40000000f00 */
[----:B------:R-:W-:Y:S02]  /*06b0*/  ISETP.NE.AND.EX P1, PT, R3, RZ, PT, P1 ;  /* 0x000000ff0300720c */ /* 0x000fe40003f25310 */
[----:B------:R-:W-:-:S02]  /*06c0*/  SEL R3, R6, R8, P0 ;  /* 0x0000000806037207 */ /* 0x000fc40000000000 */
[----:B------:R-:W-:Y:S02]  /*06d0*/  SEL R2, R2, 0xffffffff, P1 ;  /* 0xffffffff02027807 */ /* 0x000fe40000800000 */
[----:B------:R-:W-:Y:S01]  /*06e0*/  SEL R3, R3, 0xffffffff, P1 ;  /* 0xffffffff03037807 */ /* 0x000fe20000800000 */
[----:B------:R-:W-:Y:S06]  /*06f0*/  RET.REL.NODEC R4 `(_Z17reduce_sum_kernelPKfmmPf) ;  /* 0xfffffff804407950 */ /* 0x000fec0003c3ffff */
.L_x_2:
[----:B------:R-:W-:-:S00]  /*0700*/  BRA `(.L_x_2) ;  /* 0xfffffffc00fc7947 */ /* 0x000fc0000383ffff */
[----:B------:R-:W-:-:S00]  /*0710*/  NOP ;  /* 0x0000000000007918 */ /* 0x000fc00000000000 */
        /* <DEDUP_REMOVED lines=14> */
.L_x_3:


//--------------------- .nv.shared.reserved.0     --------------------------
	.section	.nv.shared.reserved.0,"aw",@nobits
	.weak		__nv_reservedSMEM_offset_0_alias
	.size		__nv_reservedSMEM_offset_0_alias, 0, 64
	.other		__nv_reservedSMEM_offset_0_alias,@"STO_CUDA_RESERVED_SHARED STV_DEFAULT"
__nv_reservedSMEM_offset_0_alias:
	.zero		0
	.zero		64


//--------------------- .nv.constant0._Z17reduce_sum_kernelPKfmmPf --------------------------
	.section	.nv.constant0._Z17reduce_sum_kernelPKfmmPf,"a",@progbits
	.sectionflags	@""
	.align	4
.nv.constant0._Z17reduce_sum_kernelPKfmmPf:
	.zero		928


//--------------------- SYMBOLS --------------------------

	.type		.nv.reservedSmem.offset0,@object
	.size		.nv.reservedSmem.offset0,0x4
